//
// Generated by NVIDIA NVVM Compiler
//
// Compiler Build ID: CL-36424714
// Cuda compilation tools, release 13.0, V13.0.88
// Based on NVVM 20.0.0
//

.version 9.0
.target sm_100
.address_size 64

	// .globl	_Z11transformerPK6R_elemPS_m

.visible .entry _Z11transformerPK6R_elemPS_m(
	.param .u64 .ptr .align 1 _Z11transformerPK6R_elemPS_m_param_0,
	.param .u64 .ptr .align 1 _Z11transformerPK6R_elemPS_m_param_1,
	.param .u64 _Z11transformerPK6R_elemPS_m_param_2
)
{
	.reg .pred 	%p<2>;
	.reg .b32 	%r<8>;
	.reg .b64 	%rd<10>;

	ld.param.u64 	%rd2, [_Z11transformerPK6R_elemPS_m_param_0];
	ld.param.u64 	%rd3, [_Z11transformerPK6R_elemPS_m_param_1];
	ld.param.u64 	%rd4, [_Z11transformerPK6R_elemPS_m_param_2];
	mov.u32 	%r1, %ntid.x;
	mov.u32 	%r2, %ctaid.x;
	mov.u32 	%r3, %tid.x;
	mad.lo.s32 	%r4, %r1, %r2, %r3;
	cvt.u64.u32 	%rd1, %r4;
	setp.le.u64 	%p1, %rd4, %rd1;
	@%p1 bra 	$L__BB0_2;
	cvt.u32.u64 	%r5, %rd1;
	cvta.to.global.u64 	%rd5, %rd2;
	cvta.to.global.u64 	%rd6, %rd3;
	shl.b64 	%rd7, %rd1, 2;
	add.s64 	%rd8, %rd5, %rd7;
	ld.global.u32 	%r6, [%rd8];
	add.s32 	%r7, %r6, %r5;
	add.s64 	%rd9, %rd6, %rd7;
	st.global.u32 	[%rd9], %r7;
$L__BB0_2:
	ret;

}


// ===== COMPILED SASS (sm_100) =====

	.target	sm_100

	.elftype	@"ET_EXEC"


//--------------------- .note.nv.tkinfo           --------------------------
	.section	.note.nv.tkinfo,"",@"SHT_NOTE"
	.sectionflags	@"SHF_NOTE_NV_TKINFO"
	.tkinfo
        /*0018*/ 	.word	0x00000002
        /*0030*/ 	.string	""
        /*0030*/ 	.string	"ptxas"
        /*0030*/ 	.string	"Cuda compilation tools, release 13.0, V13.0.88"
        /*0030*/ 	.string	"Build cuda_13.0.r13.0/compiler.36424714_0"
        /*0030*/ 	.string	"-arch sm_100 -m 64 "



//--------------------- .note.nv.cuinfo           --------------------------
	.section	.note.nv.cuinfo,"",@"SHT_NOTE"
	.sectionflags	@"SHF_NOTE_NV_CUINFO"
        /*0018*/ 	.short	0x0002
        /*001a*/ 	.short	0x0064
        /*001c*/ 	.short	0x0082
	.zero		2


//--------------------- .nv.info                  --------------------------
	.section	.nv.info,"",@"SHT_CUDA_INFO"
	.align	4


	//----- nvinfo : EIATTR_REGCOUNT
	.align		4
        /*0000*/ 	.byte	0x04, 0x2f
        /*0002*/ 	.short	(.L_1 - .L_0)
	.align		4
.L_0:
        /*0004*/ 	.word	index@(_Z11transformerPK6R_elemPS_m)
        /*0008*/ 	.word	0x0000000a


	//----- nvinfo : EIATTR_FRAME_SIZE
	.align		4
.L_1:
        /*000c*/ 	.byte	0x04, 0x11
        /*000e*/ 	.short	(.L_3 - .L_2)
	.align		4
.L_2:
        /*0010*/ 	.word	index@(_Z11transformerPK6R_elemPS_m)
        /*0014*/ 	.word	0x00000000


	//----- nvinfo : EIATTR_MIN_STACK_SIZE
	.align		4
.L_3:
        /*0018*/ 	.byte	0x04, 0x12
        /*001a*/ 	.short	(.L_5 - .L_4)
	.align		4
.L_4:
        /*001c*/ 	.word	index@(_Z11transformerPK6R_elemPS_m)
        /*0020*/ 	.word	0x00000000
.L_5:


//--------------------- .nv.compat                --------------------------
	.section	.nv.compat,"",@"SHT_CUDA_COMPAT_INFO"
	.align	4
        /*0000*/ 	.byte	0x02, 0x09, 0x00, 0x00, 0x02, 0x02, 0x01, 0x00, 0x02, 0x05, 0x05, 0x00, 0x03, 0x07, 0x01, 0x01
        /*0010*/ 	.byte	0x02, 0x03, 0x00, 0x00, 0x02, 0x06, 0x01, 0x00, 0x04, 0x0b, 0x08, 0x00, 0x09, 0x00, 0x00, 0x00
        /*0020*/ 	.byte	0x00, 0x00, 0x00, 0x00


//--------------------- .nv.info._Z11transformerPK6R_elemPS_m --------------------------
	.section	.nv.info._Z11transformerPK6R_elemPS_m,"",@"SHT_CUDA_INFO"
	.sectionflags	@""
	.align	4


	//----- nvinfo : EIATTR_CUDA_API_VERSION
	.align		4
        /*0000*/ 	.byte	0x04, 0x37
        /*0002*/ 	.short	(.L_7 - .L_6)
.L_6:
        /*0004*/ 	.word	0x00000082


	//----- nvinfo : EIATTR_KPARAM_INFO
	.align		4
.L_7:
        /*0008*/ 	.byte	0x04, 0x17
        /*000a*/ 	.short	(.L_9 - .L_8)
.L_8:
        /*000c*/ 	.word	0x00000000
        /*0010*/ 	.short	0x0002
        /*0012*/ 	.short	0x0010
        /*0014*/ 	.byte	0x00, 0xf0, 0x21, 0x00


	//----- nvinfo : EIATTR_KPARAM_INFO
	.align		4
.L_9:
        /*0018*/ 	.byte	0x04, 0x17
        /*001a*/ 	.short	(.L_11 - .L_10)
.L_10:
        /*001c*/ 	.word	0x00000000
        /*0020*/ 	.short	0x0001
        /*0022*/ 	.short	0x0008
        /*0024*/ 	.byte	0x00, 0xf5, 0x21, 0x00


	//----- nvinfo : EIATTR_KPARAM_INFO
	.align		4
.L_11:
        /*0028*/ 	.byte	0x04, 0x17
        /*002a*/ 	.short	(.L_13 - .L_12)
.L_12:
        /*002c*/ 	.word	0x00000000
        /*0030*/ 	.short	0x0000
        /*0032*/ 	.short	0x0000
        /*0034*/ 	.byte	0x00, 0xf5, 0x21, 0x00


	//----- nvinfo : EIATTR_SPARSE_MMA_MASK
	.align		4
.L_13:
        /*0038*/ 	.byte	0x03, 0x50
        /*003a*/ 	.short	0x0000


	//----- nvinfo : EIATTR_MAXREG_COUNT
	.align		4
        /*003c*/ 	.byte	0x03, 0x1b
        /*003e*/ 	.short	0x00ff


	//----- nvinfo : EIATTR_MERCURY_ISA_VERSION
	.align		4
        /*0040*/ 	.byte	0x03, 0x5f
        /*0042*/ 	.short	0x0101


	//----- nvinfo : EIATTR_VRC_CTA_INIT_COUNT
	.align		4
        /*0044*/ 	.byte	0x02, 0x4a
	.zero		1
	.zero		1


	//----- nvinfo : EIATTR_EXIT_INSTR_OFFSETS
	.align		4
        /*0048*/ 	.byte	0x04, 0x1c
        /*004a*/ 	.short	(.L_15 - .L_14)


	//   ....[0]....
.L_14:
        /*004c*/ 	.word	0x00000080


	//   ....[1]....
        /*0050*/ 	.word	0x00000140


	//----- nvinfo : EIATTR_CBANK_PARAM_SIZE
	.align		4
.L_15:
        /*0054*/ 	.byte	0x03, 0x19
        /*0056*/ 	.short	0x0018


	//----- nvinfo : EIATTR_PARAM_CBANK
	.align		4
        /*0058*/ 	.byte	0x04, 0x0a
        /*005a*/ 	.short	(.L_17 - .L_16)
	.align		4
.L_16:
        /*005c*/ 	.word	index@(.nv.constant0._Z11transformerPK6R_elemPS_m)
        /*0060*/ 	.short	0x0380
        /*0062*/ 	.short	0x0018


	//----- nvinfo : EIATTR_SW_WAR
	.align		4
.L_17:
        /*0064*/ 	.byte	0x04, 0x36
        /*0066*/ 	.short	(.L_19 - .L_18)
.L_18:
        /*0068*/ 	.word	0x00000008
.L_19:


//--------------------- .nv.callgraph             --------------------------
	.section	.nv.callgraph,"",@"SHT_CUDA_CALLGRAPH"
	.align	4
	.sectionentsize	8
	.align		4
        /*0000*/ 	.word	0x00000000
	.align		4
        /*0004*/ 	.word	0xffffffff
	.align		4
        /*0008*/ 	.word	0x00000000
	.align		4
        /*000c*/ 	.word	0xfffffffe
	.align		4
        /*0010*/ 	.word	0x00000000
	.align		4
        /*0014*/ 	.word	0xfffffffd
	.align		4
        /*0018*/ 	.word	0x00000000
	.align		4
        /*001c*/ 	.word	0xfffffffc


//--------------------- .text._Z11transformerPK6R_elemPS_m --------------------------
	.section	.text._Z11transformerPK6R_elemPS_m,"ax",@progbits
	.align	128
        .global         _Z11transformerPK6R_elemPS_m
        .type           _Z11transformerPK6R_elemPS_m,@function
        .size           _Z11transformerPK6R_elemPS_m,(.L_x_1 - _Z11transformerPK6R_elemPS_m)
        .other          _Z11transformerPK6R_elemPS_m,@"STO_CUDA_ENTRY STV_DEFAULT"
_Z11transformerPK6R_elemPS_m:
.text._Z11transformerPK6R_elemPS_m:
[----:B------:R-:W-:Y:S01]  /*0000*/  LDC R1, c[0x0][0x37c] ;  /* 0x0000df00ff017b82 */ /* 0x000fe20000000800 */
[----:B------:R-:W0:Y:S01]  /*0010*/  S2R R0, SR_CTAID.X ;  /* 0x0000000000007919 */ /* 0x000e220000002500 */
[----:B------:R-:W0:Y:S01]  /*0020*/  LDCU UR4, c[0x0][0x360] ;  /* 0x00006c00ff0477ac */ /* 0x000e220008000800 */
[----:B------:R-:W0:Y:S01]  /*0030*/  S2R R3, SR_TID.X ;  /* 0x0000000000037919 */ /* 0x000e220000002100 */
[----:B------:R-:W1:Y:S01]  /*0040*/  LDCU.64 UR6, c[0x0][0x390] ;  /* 0x00007200ff0677ac */ /* 0x000e620008000a00 */
[----:B0-----:R-:W-:-:S05]  /*0050*/  IMAD R0, R0, UR4, R3 ;  /* 0x0000000400007c24 */ /* 0x001fca000f8e0203 */
[----:B-1----:R-:W-:-:S04]  /*0060*/  ISETP.GE.U32.AND P0, PT, R0, UR6, PT ;  /* 0x0000000600007c0c */ /* 0x002fc8000bf06070 */
[----:B------:R-:W-:-:S13]  /*0070*/  ISETP.GE.U32.AND.EX P0, PT, RZ, UR7, PT, P0 ;  /* 0x00000007ff007c0c */ /* 0x000fda000bf06100 */
[----:B------:R-:W-:Y:S05]  /*0080*/  @P0 EXIT ;  /* 0x000000000000094d */ /* 0x000fea0003800000 */
[----:B------:R-:W0:Y:S01]  /*0090*/  LDCU.128 UR8, c[0x0][0x380] ;  /* 0x00007000ff0877ac */ /* 0x000e220008000c00 */
[----:B------:R-:W-:Y:S01]  /*00a0*/  IMAD.SHL.U32 R4, R0, 0x4, RZ ;  /* 0x0000000400047824 */ /* 0x000fe200078e00ff */
[----:B------:R-:W-:Y:S01]  /*00b0*/  SHF.R.U32.HI R5, RZ, 0x1e, R0 ;  /* 0x0000001eff057819 */ /* 0x000fe20000011600 */
[----:B------:R-:W1:Y:S03]  /*00c0*/  LDCU.64 UR4, c[0x0][0x358] ;  /* 0x00006b00ff0477ac */ /* 0x000e660008000a00 */
[----:B0-----:R-:W-:-:S04]  /*00d0*/  IADD3 R2, P0, PT, R4, UR8, RZ ;  /* 0x0000000804027c10 */ /* 0x001fc8000ff1e0ff */
[----:B------:R-:W-:-:S06]  /*00e0*/  IADD3.X R3, PT, PT, R5, UR9, RZ, P0, !PT ;  /* 0x0000000905037c10 */ /* 0x000fcc00087fe4ff */
[----:B-1----:R-:W2:Y:S01]  /*00f0*/  LDG.E R3, desc[UR4][R2.64] ;  /* 0x0000000402037981 */ /* 0x002ea2000c1e1900 */
[----:B------:R-:W-:-:S04]  /*0100*/  IADD3 R4, P0, PT, R4, UR10, RZ ;  /* 0x0000000a04047c10 */ /* 0x000fc8000ff1e0ff */
[----:B------:R-:W-:Y:S01]  /*0110*/  IADD3.X R5, PT, PT, R5, UR11, RZ, P0, !PT ;  /* 0x0000000b05057c10 */ /* 0x000fe200087fe4ff */
[----:B--2---:R-:W-:-:S05]  /*0120*/  IMAD.IADD R7, R0, 0x1, R3 ;  /* 0x0000000100077824 */ /* 0x004fca00078e0203 */
[----:B------:R-:W-:Y:S01]  /*0130*/  STG.E desc[UR4][R4.64], R7 ;  /* 0x0000000704007986 */ /* 0x000fe2000c101904 */
[----:B------:R-:W-:Y:S05]  /*0140*/  EXIT ;  /* 0x000000000000794d */ /* 0x000fea0003800000 */
.L_x_0:
[----:B------:R-:W-:-:S00]  /*0150*/  BRA `(.L_x_0) ;  /* 0xfffffffc00fc7947 */ /* 0x000fc0000383ffff */
[----:B------:R-:W-:-:S00]  /*0160*/  NOP ;  /* 0x0000000000007918 */ /* 0x000fc00000000000 */
        /* <DEDUP_REMOVED lines=9> */
.L_x_1:


//--------------------- .nv.shared.reserved.0     --------------------------
	.section	.nv.shared.reserved.0,"aw",@nobits
	.weak		__nv_reservedSMEM_offset_0_alias
	.size		__nv_reservedSMEM_offset_0_alias, 0, 64
	.other		__nv_reservedSMEM_offset_0_alias,@"STO_CUDA_RESERVED_SHARED STV_DEFAULT"
__nv_reservedSMEM_offset_0_alias:
	.zero		0
	.zero		64


//--------------------- .nv.constant0._Z11transformerPK6R_elemPS_m --------------------------
	.section	.nv.constant0._Z11transformerPK6R_elemPS_m,"a",@progbits
	.sectionflags	@""
	.align	4
.nv.constant0._Z11transformerPK6R_elemPS_m:
	.zero		920


//--------------------- SYMBOLS --------------------------

	.type		.nv.reservedSmem.offset0,@object
	.size		.nv.reservedSmem.offset0,0x4
